//
// Generated by NVIDIA NVVM Compiler
//
// Compiler Build ID: CL-36424714
// Cuda compilation tools, release 13.0, V13.0.88
// Based on NVVM 20.0.0
//

.version 9.0
.target sm_100
.address_size 64

	// .globl	_Z12print_kernelv
.extern .func  (.param .b32 func_retval0) vprintf
(
	.param .b64 vprintf_param_0,
	.param .b64 vprintf_param_1
)
;
.global .align 1 .b8 $str[17] = {112, 114, 105, 110, 116, 101, 100, 32, 102, 114, 111, 109, 58, 32, 37, 117};

.visible .entry _Z12print_kernelv()
{
	.local .align 8 .b8 	__local_depot0[8];
	.reg .b64 	%SP;
	.reg .b64 	%SPL;
	.reg .b32 	%r<4>;
	.reg .b64 	%rd<5>;

	mov.u64 	%SPL, __local_depot0;
	cvta.local.u64 	%SP, %SPL;
	add.u64 	%rd1, %SP, 0;
	add.u64 	%rd2, %SPL, 0;
	mov.u32 	%r1, %tid.x;
	st.local.u32 	[%rd2], %r1;
	mov.u64 	%rd3, $str;
	cvta.global.u64 	%rd4, %rd3;
	{ // callseq 0, 0
	.param .b64 param0;
	st.param.b64 	[param0], %rd4;
	.param .b64 param1;
	st.param.b64 	[param1], %rd1;
	.param .b32 retval0;
	call.uni (retval0), 
	vprintf, 
	(
	param0, 
	param1
	);
	ld.param.b32 	%r2, [retval0];
	} // callseq 0
	ret;

}


// ===== COMPILED SASS (sm_100) =====

	.target	sm_100

	.elftype	@"ET_EXEC"


//--------------------- .note.nv.tkinfo           --------------------------
	.section	.note.nv.tkinfo,"",@"SHT_NOTE"
	.sectionflags	@"SHF_NOTE_NV_TKINFO"
	.tkinfo
        /*0018*/ 	.word	0x00000002
        /*0030*/ 	.string	""
        /*0030*/ 	.string	"ptxas"
        /*0030*/ 	.string	"Cuda compilation tools, release 13.0, V13.0.88"
        /*0030*/ 	.string	"Build cuda_13.0.r13.0/compiler.36424714_0"
        /*0030*/ 	.string	"-arch sm_100 -m 64 "



//--------------------- .note.nv.cuinfo           --------------------------
	.section	.note.nv.cuinfo,"",@"SHT_NOTE"
	.sectionflags	@"SHF_NOTE_NV_CUINFO"
        /*0018*/ 	.short	0x0002
        /*001a*/ 	.short	0x0064
        /*001c*/ 	.short	0x0082
	.zero		2


//--------------------- .nv.info                  --------------------------
	.section	.nv.info,"",@"SHT_CUDA_INFO"
	.align	4


	//----- nvinfo : EIATTR_REGCOUNT
	.align		4
        /*0000*/ 	.byte	0x04, 0x2f
        /*0002*/ 	.short	(.L_2 - .L_1)
	.align		4
.L_1:
        /*0004*/ 	.word	index@(_Z12print_kernelv)
        /*0008*/ 	.word	0x00000018


	//----- nvinfo : EIATTR_FRAME_SIZE
	.align		4
.L_2:
        /*000c*/ 	.byte	0x04, 0x11
        /*000e*/ 	.short	(.L_4 - .L_3)
	.align		4
.L_3:
        /*0010*/ 	.word	index@(_Z12print_kernelv)
        /*0014*/ 	.word	0x00000008


	//----- nvinfo : EIATTR_MIN_STACK_SIZE
	.align		4
.L_4:
        /*0018*/ 	.byte	0x04, 0x12
        /*001a*/ 	.short	(.L_6 - .L_5)
	.align		4
.L_5:
        /*001c*/ 	.word	index@(_Z12print_kernelv)
        /*0020*/ 	.word	0x00000008
.L_6:


//--------------------- .nv.compat                --------------------------
	.section	.nv.compat,"",@"SHT_CUDA_COMPAT_INFO"
	.align	4
        /*0000*/ 	.byte	0x02, 0x09, 0x00, 0x00, 0x02, 0x02, 0x01, 0x00, 0x02, 0x05, 0x05, 0x00, 0x03, 0x07, 0x01, 0x01
        /*0010*/ 	.byte	0x02, 0x03, 0x00, 0x00, 0x02, 0x06, 0x01, 0x00, 0x04, 0x0b, 0x08, 0x00, 0x09, 0x00, 0x00, 0x00
        /*0020*/ 	.byte	0x00, 0x00, 0x00, 0x00


//--------------------- .nv.info._Z12print_kernelv --------------------------
	.section	.nv.info._Z12print_kernelv,"",@"SHT_CUDA_INFO"
	.sectionflags	@""
	.align	4


	//----- nvinfo : EIATTR_CUDA_API_VERSION
	.align		4
        /*0000*/ 	.byte	0x04, 0x37
        /*0002*/ 	.short	(.L_8 - .L_7)
.L_7:
        /*0004*/ 	.word	0x00000082


	//----- nvinfo : EIATTR_SPARSE_MMA_MASK
	.align		4
.L_8:
        /*0008*/ 	.byte	0x03, 0x50
        /*000a*/ 	.short	0x0000


	//----- nvinfo : EIATTR_MAXREG_COUNT
	.align		4
        /*000c*/ 	.byte	0x03, 0x1b
        /*000e*/ 	.short	0x00ff


	//----- nvinfo : EIATTR_EXTERNS
	.align		4
        /*0010*/ 	.byte	0x04, 0x0f
        /*0012*/ 	.short	(.L_10 - .L_9)


	//   ....[0]....
	.align		4
.L_9:
        /*0014*/ 	.word	index@(vprintf)


	//----- nvinfo : EIATTR_MERCURY_ISA_VERSION
	.align		4
.L_10:
        /*0018*/ 	.byte	0x03, 0x5f
        /*001a*/ 	.short	0x0101


	//----- nvinfo : EIATTR_VRC_CTA_INIT_COUNT
	.align		4
        /*001c*/ 	.byte	0x02, 0x4a
	.zero		1
	.zero		1


	//----- nvinfo : EIATTR_SYSCALL_OFFSETS
	.align		4
        /*0020*/ 	.byte	0x04, 0x46
        /*0022*/ 	.short	(.L_12 - .L_11)


	//   ....[0]....
.L_11:
        /*0024*/ 	.word	0x000000e0


	//----- nvinfo : EIATTR_EXIT_INSTR_OFFSETS
	.align		4
.L_12:
        /*0028*/ 	.byte	0x04, 0x1c
        /*002a*/ 	.short	(.L_14 - .L_13)


	//   ....[0]....
.L_13:
        /*002c*/ 	.word	0x000000f0


	//----- nvinfo : EIATTR_SW_WAR
	.align		4
.L_14:
        /*0030*/ 	.byte	0x04, 0x36
        /*0032*/ 	.short	(.L_16 - .L_15)
.L_15:
        /*0034*/ 	.word	0x00000008
.L_16:


//--------------------- .nv.callgraph             --------------------------
	.section	.nv.callgraph,"",@"SHT_CUDA_CALLGRAPH"
	.align	4
	.sectionentsize	8
	.align		4
        /*0000*/ 	.word	0x00000000
	.align		4
        /*0004*/ 	.word	0xffffffff
	.align		4
        /*0008*/ 	.word	index@(_Z12print_kernelv)
	.align		4
        /*000c*/ 	.word	index@(vprintf)
	.align		4
        /*0010*/ 	.word	0x00000000
	.align		4
        /*0014*/ 	.word	0xfffffffe
	.align		4
        /*0018*/ 	.word	0x00000000
	.align		4
        /*001c*/ 	.word	0xfffffffd
	.align		4
        /*0020*/ 	.word	0x00000000
	.align		4
        /*0024*/ 	.word	0xfffffffc


//--------------------- .nv.constant4             --------------------------
	.section	.nv.constant4,"a",@progbits
	.align	8
	.align		8
.nv.constant4:
        /*0000*/ 	.dword	vprintf
	.align		8
        /*0008*/ 	.dword	$str


//--------------------- .text._Z12print_kernelv   --------------------------
	.section	.text._Z12print_kernelv,"ax",@progbits
	.align	128
        .global         _Z12print_kernelv
        .type           _Z12print_kernelv,@function
        .size           _Z12print_kernelv,(.L_x_2 - _Z12print_kernelv)
        .other          _Z12print_kernelv,@"STO_CUDA_ENTRY STV_DEFAULT"
_Z12print_kernelv:
.text._Z12print_kernelv:
[----:B------:R-:W0:Y:S01]  /*0000*/  LDC R1, c[0x0][0x37c] ;  /* 0x0000df00ff017b82 */ /* 0x000e220000000800 */
[----:B------:R-:W1:Y:S01]  /*0010*/  S2R R8, SR_TID.X ;  /* 0x0000000000087919 */ /* 0x000e620000002100 */
[----:B0-----:R-:W-:Y:S01]  /*0020*/  VIADD R1, R1, 0xfffffff8 ;  /* 0xfffffff801017836 */ /* 0x001fe20000000000 */
[----:B------:R-:W-:Y:S01]  /*0030*/  MOV R0, 0x0 ;  /* 0x0000000000007802 */ /* 0x000fe20000000f00 */
[----:B------:R-:W0:Y:S04]  /*0040*/  LDCU UR4, c[0x0][0x2f8] ;  /* 0x00005f00ff0477ac */ /* 0x000e280008000800 */
[----:B------:R2:W3:Y:S01]  /*0050*/  LDC.64 R2, c[0x4][R0] ;  /* 0x0100000000027b82 */ /* 0x0004e20000000a00 */
[----:B------:R-:W4:Y:S01]  /*0060*/  LDCU.64 UR6, c[0x4][0x8] ;  /* 0x01000100ff0677ac */ /* 0x000f220008000a00 */
[----:B------:R-:W5:Y:S01]  /*0070*/  LDCU UR5, c[0x0][0x2fc] ;  /* 0x00005f80ff0577ac */ /* 0x000f620008000800 */
[----:B0-----:R-:W-:Y:S01]  /*0080*/  IADD3 R6, P0, PT, R1, UR4, RZ ;  /* 0x0000000401067c10 */ /* 0x001fe2000ff1e0ff */
[----:B----4-:R-:W-:Y:S01]  /*0090*/  IMAD.U32 R4, RZ, RZ, UR6 ;  /* 0x00000006ff047e24 */ /* 0x010fe2000f8e00ff */
[----:B------:R-:W-:-:S03]  /*00a0*/  MOV R5, UR7 ;  /* 0x0000000700057c02 */ /* 0x000fc60008000f00 */
[----:B-----5:R-:W-:Y:S01]  /*00b0*/  IMAD.X R7, RZ, RZ, UR5, P0 ;  /* 0x00000005ff077e24 */ /* 0x020fe200080e06ff */
[----:B-1----:R2:W-:Y:S07]  /*00c0*/  STL [R1], R8 ;  /* 0x0000000801007387 */ /* 0x0025ee0000100800 */
[----:B------:R-:W-:-:S07]  /*00d0*/  LEPC R20, `(.L_x_0) ;  /* 0x000000001014794e */ /* 0x000fce0000000000 */
[----:B--23--:R-:W-:Y:S05]  /*00e0*/  CALL.ABS.NOINC R2 ;  /* 0x0000000002007343 */ /* 0x00cfea0003c00000 */
.L_x_0:
[----:B------:R-:W-:Y:S05]  /*00f0*/  EXIT ;  /* 0x000000000000794d */ /* 0x000fea0003800000 */
.L_x_1:
[----:B------:R-:W-:-:S00]  /*0100*/  BRA `(.L_x_1) ;  /* 0xfffffffc00fc7947 */ /* 0x000fc0000383ffff */
[----:B------:R-:W-:-:S00]  /*0110*/  NOP ;  /* 0x0000000000007918 */ /* 0x000fc00000000000 */
        /* <DEDUP_REMOVED lines=14> */
.L_x_2:


//--------------------- .nv.global.init           --------------------------
	.section	.nv.global.init,"aw",@progbits
.nv.global.init:
	.type		$str,@object
	.size		$str,(.L_0 - $str)
$str:
        /*0000*/ 	.byte	0x70, 0x72, 0x69, 0x6e, 0x74, 0x65, 0x64, 0x20, 0x66, 0x72, 0x6f, 0x6d, 0x3a, 0x20, 0x25, 0x75
        /*0010*/ 	.byte	0x00
.L_0:


//--------------------- .nv.shared.reserved.0     --------------------------
	.section	.nv.shared.reserved.0,"aw",@nobits
	.weak		__nv_reservedSMEM_offset_0_alias
	.size		__nv_reservedSMEM_offset_0_alias, 0, 64
	.other		__nv_reservedSMEM_offset_0_alias,@"STO_CUDA_RESERVED_SHARED STV_DEFAULT"
__nv_reservedSMEM_offset_0_alias:
	.zero		0
	.zero		64


//--------------------- .nv.constant0._Z12print_kernelv --------------------------
	.section	.nv.constant0._Z12print_kernelv,"a",@progbits
	.sectionflags	@""
	.align	4
.nv.constant0._Z12print_kernelv:
	.zero		896


//--------------------- SYMBOLS --------------------------

	.type		.nv.reservedSmem.offset0,@object
	.size		.nv.reservedSmem.offset0,0x4
	.type		vprintf,@function
